//
// Generated by NVIDIA NVVM Compiler
//
// Compiler Build ID: CL-36424714
// Cuda compilation tools, release 13.0, V13.0.88
// Based on NVVM 20.0.0
//

.version 9.0
.target sm_100
.address_size 64

	// .globl	_Z17ReducSumGlobalMemPiS_i
// _ZZ17ReducSumSharedMemPiS_iE5sdata has been demoted

.visible .entry _Z17ReducSumGlobalMemPiS_i(
	.param .u64 .ptr .align 1 _Z17ReducSumGlobalMemPiS_i_param_0,
	.param .u64 .ptr .align 1 _Z17ReducSumGlobalMemPiS_i_param_1,
	.param .u32 _Z17ReducSumGlobalMemPiS_i_param_2
)
{
	.reg .pred 	%p<7>;
	.reg .b32 	%r<18>;
	.reg .b64 	%rd<11>;

	ld.param.u64 	%rd3, [_Z17ReducSumGlobalMemPiS_i_param_0];
	ld.param.u64 	%rd2, [_Z17ReducSumGlobalMemPiS_i_param_1];
	ld.param.u32 	%r8, [_Z17ReducSumGlobalMemPiS_i_param_2];
	cvta.to.global.u64 	%rd4, %rd3;
	mov.u32 	%r17, %ntid.x;
	mov.u32 	%r2, %ctaid.x;
	mul.lo.s32 	%r9, %r17, %r2;
	add.s32 	%r10, %r9, %r17;
	min.u32 	%r3, %r10, %r8;
	mov.u32 	%r4, %tid.x;
	add.s32 	%r5, %r9, %r4;
	setp.lt.u32 	%p1, %r17, 2;
	mul.wide.s32 	%rd5, %r5, 4;
	add.s64 	%rd1, %rd4, %rd5;
	@%p1 bra 	$L__BB0_4;
$L__BB0_1:
	shr.u32 	%r7, %r17, 1;
	setp.ge.u32 	%p2, %r4, %r7;
	add.s32 	%r11, %r7, %r5;
	setp.ge.s32 	%p3, %r11, %r3;
	or.pred  	%p4, %p2, %p3;
	@%p4 bra 	$L__BB0_3;
	shl.b32 	%r12, %r7, 2;
	cvt.u64.u32 	%rd6, %r12;
	add.s64 	%rd7, %rd1, %rd6;
	ld.global.u32 	%r13, [%rd7];
	ld.global.u32 	%r14, [%rd1];
	add.s32 	%r15, %r14, %r13;
	st.global.u32 	[%rd1], %r15;
$L__BB0_3:
	bar.sync 	0;
	setp.gt.u32 	%p5, %r17, 3;
	mov.u32 	%r17, %r7;
	@%p5 bra 	$L__BB0_1;
$L__BB0_4:
	setp.ne.s32 	%p6, %r4, 0;
	@%p6 bra 	$L__BB0_6;
	ld.global.u32 	%r16, [%rd1];
	cvta.to.global.u64 	%rd8, %rd2;
	mul.wide.u32 	%rd9, %r2, 4;
	add.s64 	%rd10, %rd8, %rd9;
	st.global.u32 	[%rd10], %r16;
$L__BB0_6:
	ret;

}
	// .globl	_Z17ReducSumSharedMemPiS_i
.visible .entry _Z17ReducSumSharedMemPiS_i(
	.param .u64 .ptr .align 1 _Z17ReducSumSharedMemPiS_i_param_0,
	.param .u64 .ptr .align 1 _Z17ReducSumSharedMemPiS_i_param_1,
	.param .u32 _Z17ReducSumSharedMemPiS_i_param_2
)
{
	.reg .pred 	%p<6>;
	.reg .b32 	%r<20>;
	.reg .b64 	%rd<9>;
	// demoted variable
	.shared .align 4 .b8 _ZZ17ReducSumSharedMemPiS_iE5sdata[4096];
	ld.param.u64 	%rd1, [_Z17ReducSumSharedMemPiS_i_param_0];
	ld.param.u64 	%rd2, [_Z17ReducSumSharedMemPiS_i_param_1];
	ld.param.u32 	%r8, [_Z17ReducSumSharedMemPiS_i_param_2];
	mov.u32 	%r1, %tid.x;
	mov.u32 	%r2, %ctaid.x;
	mov.u32 	%r19, %ntid.x;
	mad.lo.s32 	%r4, %r2, %r19, %r1;
	setp.ge.s32 	%p1, %r4, %r8;
	shl.b32 	%r9, %r1, 2;
	mov.u32 	%r10, _ZZ17ReducSumSharedMemPiS_iE5sdata;
	add.s32 	%r5, %r10, %r9;
	@%p1 bra 	$L__BB1_2;
	cvta.to.global.u64 	%rd3, %rd1;
	mul.wide.s32 	%rd4, %r4, 4;
	add.s64 	%rd5, %rd3, %rd4;
	ld.global.u32 	%r12, [%rd5];
	st.shared.u32 	[%r5], %r12;
	bra.uni 	$L__BB1_3;
$L__BB1_2:
	mov.b32 	%r11, 0;
	st.shared.u32 	[%r5], %r11;
$L__BB1_3:
	bar.sync 	0;
	setp.lt.u32 	%p2, %r19, 2;
	@%p2 bra 	$L__BB1_7;
$L__BB1_4:
	shr.u32 	%r7, %r19, 1;
	setp.ge.u32 	%p3, %r1, %r7;
	@%p3 bra 	$L__BB1_6;
	shl.b32 	%r13, %r7, 2;
	add.s32 	%r14, %r5, %r13;
	ld.shared.u32 	%r15, [%r14];
	ld.shared.u32 	%r16, [%r5];
	add.s32 	%r17, %r16, %r15;
	st.shared.u32 	[%r5], %r17;
$L__BB1_6:
	bar.sync 	0;
	setp.gt.u32 	%p4, %r19, 3;
	mov.u32 	%r19, %r7;
	@%p4 bra 	$L__BB1_4;
$L__BB1_7:
	setp.ne.s32 	%p5, %r1, 0;
	@%p5 bra 	$L__BB1_9;
	ld.shared.u32 	%r18, [_ZZ17ReducSumSharedMemPiS_iE5sdata];
	cvta.to.global.u64 	%rd6, %rd2;
	mul.wide.u32 	%rd7, %r2, 4;
	add.s64 	%rd8, %rd6, %rd7;
	st.global.u32 	[%rd8], %r18;
$L__BB1_9:
	ret;

}


// ===== COMPILED SASS (sm_100) =====

	.target	sm_100

	.elftype	@"ET_EXEC"


//--------------------- .note.nv.tkinfo           --------------------------
	.section	.note.nv.tkinfo,"",@"SHT_NOTE"
	.sectionflags	@"SHF_NOTE_NV_TKINFO"
	.tkinfo
        /*0018*/ 	.word	0x00000002
        /*0030*/ 	.string	""
        /*0030*/ 	.string	"ptxas"
        /*0030*/ 	.string	"Cuda compilation tools, release 13.0, V13.0.88"
        /*0030*/ 	.string	"Build cuda_13.0.r13.0/compiler.36424714_0"
        /*0030*/ 	.string	"-arch sm_100 -m 64 "



//--------------------- .note.nv.cuinfo           --------------------------
	.section	.note.nv.cuinfo,"",@"SHT_NOTE"
	.sectionflags	@"SHF_NOTE_NV_CUINFO"
        /*0018*/ 	.short	0x0002
        /*001a*/ 	.short	0x0064
        /*001c*/ 	.short	0x0082
	.zero		2


//--------------------- .nv.info                  --------------------------
	.section	.nv.info,"",@"SHT_CUDA_INFO"
	.align	4


	//----- nvinfo : EIATTR_REGCOUNT
	.align		4
        /*0000*/ 	.byte	0x04, 0x2f
        /*0002*/ 	.short	(.L_1 - .L_0)
	.align		4
.L_0:
        /*0004*/ 	.word	index@(_Z17ReducSumGlobalMemPiS_i)
        /*0008*/ 	.word	0x00000010


	//----- nvinfo : EIATTR_FRAME_SIZE
	.align		4
.L_1:
        /*000c*/ 	.byte	0x04, 0x11
        /*000e*/ 	.short	(.L_3 - .L_2)
	.align		4
.L_2:
        /*0010*/ 	.word	index@(_Z17ReducSumGlobalMemPiS_i)
        /*0014*/ 	.word	0x00000000


	//----- nvinfo : EIATTR_REGCOUNT
	.align		4
.L_3:
        /*0018*/ 	.byte	0x04, 0x2f
        /*001a*/ 	.short	(.L_5 - .L_4)
	.align		4
.L_4:
        /*001c*/ 	.word	index@(_Z17ReducSumSharedMemPiS_i)
        /*0020*/ 	.word	0x0000000a


	//----- nvinfo : EIATTR_FRAME_SIZE
	.align		4
.L_5:
        /*0024*/ 	.byte	0x04, 0x11
        /*0026*/ 	.short	(.L_7 - .L_6)
	.align		4
.L_6:
        /*0028*/ 	.word	index@(_Z17ReducSumSharedMemPiS_i)
        /*002c*/ 	.word	0x00000000


	//----- nvinfo : EIATTR_MIN_STACK_SIZE
	.align		4
.L_7:
        /*0030*/ 	.byte	0x04, 0x12
        /*0032*/ 	.short	(.L_9 - .L_8)
	.align		4
.L_8:
        /*0034*/ 	.word	index@(_Z17ReducSumSharedMemPiS_i)
        /*0038*/ 	.word	0x00000000


	//----- nvinfo : EIATTR_MIN_STACK_SIZE
	.align		4
.L_9:
        /*003c*/ 	.byte	0x04, 0x12
        /*003e*/ 	.short	(.L_11 - .L_10)
	.align		4
.L_10:
        /*0040*/ 	.word	index@(_Z17ReducSumGlobalMemPiS_i)
        /*0044*/ 	.word	0x00000000
.L_11:


//--------------------- .nv.compat                --------------------------
	.section	.nv.compat,"",@"SHT_CUDA_COMPAT_INFO"
	.align	4
        /*0000*/ 	.byte	0x02, 0x09, 0x00, 0x00, 0x02, 0x02, 0x01, 0x00, 0x02, 0x05, 0x05, 0x00, 0x03, 0x07, 0x01, 0x01
        /*0010*/ 	.byte	0x02, 0x03, 0x00, 0x00, 0x02, 0x06, 0x01, 0x00, 0x04, 0x0b, 0x08, 0x00, 0x09, 0x00, 0x00, 0x00
        /*0020*/ 	.byte	0x00, 0x00, 0x00, 0x00


//--------------------- .nv.info._Z17ReducSumSharedMemPiS_i --------------------------
	.section	.nv.info._Z17ReducSumSharedMemPiS_i,"",@"SHT_CUDA_INFO"
	.sectionflags	@""
	.align	4


	//----- nvinfo : EIATTR_CUDA_API_VERSION
	.align		4
        /*0000*/ 	.byte	0x04, 0x37
        /*0002*/ 	.short	(.L_13 - .L_12)
.L_12:
        /*0004*/ 	.word	0x00000082


	//----- nvinfo : EIATTR_KPARAM_INFO
	.align		4
.L_13:
        /*0008*/ 	.byte	0x04, 0x17
        /*000a*/ 	.short	(.L_15 - .L_14)
.L_14:
        /*000c*/ 	.word	0x00000000
        /*0010*/ 	.short	0x0002
        /*0012*/ 	.short	0x0010
        /*0014*/ 	.byte	0x00, 0xf0, 0x11, 0x00


	//----- nvinfo : EIATTR_KPARAM_INFO
	.align		4
.L_15:
        /*0018*/ 	.byte	0x04, 0x17
        /*001a*/ 	.short	(.L_17 - .L_16)
.L_16:
        /*001c*/ 	.word	0x00000000
        /*0020*/ 	.short	0x0001
        /*0022*/ 	.short	0x0008
        /*0024*/ 	.byte	0x00, 0xf5, 0x21, 0x00


	//----- nvinfo : EIATTR_KPARAM_INFO
	.align		4
.L_17:
        /*0028*/ 	.byte	0x04, 0x17
        /*002a*/ 	.short	(.L_19 - .L_18)
.L_18:
        /*002c*/ 	.word	0x00000000
        /*0030*/ 	.short	0x0000
        /*0032*/ 	.short	0x0000
        /*0034*/ 	.byte	0x00, 0xf5, 0x21, 0x00


	//----- nvinfo : EIATTR_SPARSE_MMA_MASK
	.align		4
.L_19:
        /*0038*/ 	.byte	0x03, 0x50
        /*003a*/ 	.short	0x0000


	//----- nvinfo : EIATTR_MAXREG_COUNT
	.align		4
        /*003c*/ 	.byte	0x03, 0x1b
        /*003e*/ 	.short	0x00ff


	//----- nvinfo : EIATTR_NUM_BARRIERS
	.align		4
        /*0040*/ 	.byte	0x02, 0x4c
        /*0042*/ 	.byte	0x01
	.zero		1


	//----- nvinfo : EIATTR_MERCURY_ISA_VERSION
	.align		4
        /*0044*/ 	.byte	0x03, 0x5f
        /*0046*/ 	.short	0x0101


	//----- nvinfo : EIATTR_VRC_CTA_INIT_COUNT
	.align		4
        /*0048*/ 	.byte	0x02, 0x4a
	.zero		1
	.zero		1


	//----- nvinfo : EIATTR_EXIT_INSTR_OFFSETS
	.align		4
        /*004c*/ 	.byte	0x04, 0x1c
        /*004e*/ 	.short	(.L_21 - .L_20)


	//   ....[0]....
.L_20:
        /*0050*/ 	.word	0x00000210


	//   ....[1]....
        /*0054*/ 	.word	0x00000290


	//----- nvinfo : EIATTR_CBANK_PARAM_SIZE
	.align		4
.L_21:
        /*0058*/ 	.byte	0x03, 0x19
        /*005a*/ 	.short	0x0014


	//----- nvinfo : EIATTR_PARAM_CBANK
	.align		4
        /*005c*/ 	.byte	0x04, 0x0a
        /*005e*/ 	.short	(.L_23 - .L_22)
	.align		4
.L_22:
        /*0060*/ 	.word	index@(.nv.constant0._Z17ReducSumSharedMemPiS_i)
        /*0064*/ 	.short	0x0380
        /*0066*/ 	.short	0x0014


	//----- nvinfo : EIATTR_SW_WAR
	.align		4
.L_23:
        /*0068*/ 	.byte	0x04, 0x36
        /*006a*/ 	.short	(.L_25 - .L_24)
.L_24:
        /*006c*/ 	.word	0x00000008
.L_25:


//--------------------- .nv.info._Z17ReducSumGlobalMemPiS_i --------------------------
	.section	.nv.info._Z17ReducSumGlobalMemPiS_i,"",@"SHT_CUDA_INFO"
	.sectionflags	@""
	.align	4


	//----- nvinfo : EIATTR_CUDA_API_VERSION
	.align		4
        /*0000*/ 	.byte	0x04, 0x37
        /*0002*/ 	.short	(.L_27 - .L_26)
.L_26:
        /*0004*/ 	.word	0x00000082


	//----- nvinfo : EIATTR_KPARAM_INFO
	.align		4
.L_27:
        /*0008*/ 	.byte	0x04, 0x17
        /*000a*/ 	.short	(.L_29 - .L_28)
.L_28:
        /*000c*/ 	.word	0x00000000
        /*0010*/ 	.short	0x0002
        /*0012*/ 	.short	0x0010
        /*0014*/ 	.byte	0x00, 0xf0, 0x11, 0x00


	//----- nvinfo : EIATTR_KPARAM_INFO
	.align		4
.L_29:
        /*0018*/ 	.byte	0x04, 0x17
        /*001a*/ 	.short	(.L_31 - .L_30)
.L_30:
        /*001c*/ 	.word	0x00000000
        /*0020*/ 	.short	0x0001
        /*0022*/ 	.short	0x0008
        /*0024*/ 	.byte	0x00, 0xf5, 0x21, 0x00


	//----- nvinfo : EIATTR_KPARAM_INFO
	.align		4
.L_31:
        /*0028*/ 	.byte	0x04, 0x17
        /*002a*/ 	.short	(.L_33 - .L_32)
.L_32:
        /*002c*/ 	.word	0x00000000
        /*0030*/ 	.short	0x0000
        /*0032*/ 	.short	0x0000
        /*0034*/ 	.byte	0x00, 0xf5, 0x21, 0x00


	//----- nvinfo : EIATTR_SPARSE_MMA_MASK
	.align		4
.L_33:
        /*0038*/ 	.byte	0x03, 0x50
        /*003a*/ 	.short	0x0000


	//----- nvinfo : EIATTR_MAXREG_COUNT
	.align		4
        /*003c*/ 	.byte	0x03, 0x1b
        /*003e*/ 	.short	0x00ff


	//----- nvinfo : EIATTR_NUM_BARRIERS
	.align		4
        /*0040*/ 	.byte	0x02, 0x4c
        /*0042*/ 	.byte	0x01
	.zero		1


	//----- nvinfo : EIATTR_MERCURY_ISA_VERSION
	.align		4
        /*0044*/ 	.byte	0x03, 0x5f
        /*0046*/ 	.short	0x0101


	//----- nvinfo : EIATTR_VRC_CTA_INIT_COUNT
	.align		4
        /*0048*/ 	.byte	0x02, 0x4a
	.zero		1
	.zero		1


	//----- nvinfo : EIATTR_EXIT_INSTR_OFFSETS
	.align		4
        /*004c*/ 	.byte	0x04, 0x1c
        /*004e*/ 	.short	(.L_35 - .L_34)


	//   ....[0]....
.L_34:
        /*0050*/ 	.word	0x000001f0


	//   ....[1]....
        /*0054*/ 	.word	0x00000240


	//----- nvinfo : EIATTR_CRS_STACK_SIZE
	.align		4
.L_35:
        /*0058*/ 	.byte	0x04, 0x1e
        /*005a*/ 	.short	(.L_37 - .L_36)
.L_36:
        /*005c*/ 	.word	0x00000000


	//----- nvinfo : EIATTR_CBANK_PARAM_SIZE
	.align		4
.L_37:
        /*0060*/ 	.byte	0x03, 0x19
        /*0062*/ 	.short	0x0014


	//----- nvinfo : EIATTR_PARAM_CBANK
	.align		4
        /*0064*/ 	.byte	0x04, 0x0a
        /*0066*/ 	.short	(.L_39 - .L_38)
	.align		4
.L_38:
        /*0068*/ 	.word	index@(.nv.constant0._Z17ReducSumGlobalMemPiS_i)
        /*006c*/ 	.short	0x0380
        /*006e*/ 	.short	0x0014


	//----- nvinfo : EIATTR_SW_WAR
	.align		4
.L_39:
        /*0070*/ 	.byte	0x04, 0x36
        /*0072*/ 	.short	(.L_41 - .L_40)
.L_40:
        /*0074*/ 	.word	0x00000008
.L_41:


//--------------------- .nv.callgraph             --------------------------
	.section	.nv.callgraph,"",@"SHT_CUDA_CALLGRAPH"
	.align	4
	.sectionentsize	8
	.align		4
        /*0000*/ 	.word	0x00000000
	.align		4
        /*0004*/ 	.word	0xffffffff
	.align		4
        /*0008*/ 	.word	0x00000000
	.align		4
        /*000c*/ 	.word	0xfffffffe
	.align		4
        /*0010*/ 	.word	0x00000000
	.align		4
        /*0014*/ 	.word	0xfffffffd
	.align		4
        /*0018*/ 	.word	0x00000000
	.align		4
        /*001c*/ 	.word	0xfffffffc


//--------------------- .text._Z17ReducSumSharedMemPiS_i --------------------------
	.section	.text._Z17ReducSumSharedMemPiS_i,"ax",@progbits
	.align	128
        .global         _Z17ReducSumSharedMemPiS_i
        .type           _Z17ReducSumSharedMemPiS_i,@function
        .size           _Z17ReducSumSharedMemPiS_i,(.L_x_8 - _Z17ReducSumSharedMemPiS_i)
        .other          _Z17ReducSumSharedMemPiS_i,@"STO_CUDA_ENTRY STV_DEFAULT"
_Z17ReducSumSharedMemPiS_i:
.text._Z17ReducSumSharedMemPiS_i:
[----:B------:R-:W-:Y:S01]  /*0000*/  LDC R1, c[0x0][0x37c] ;  /* 0x0000df00ff017b82 */ /* 0x000fe20000000800 */
[----:B------:R-:W0:Y:S01]  /*0010*/  S2R R6, SR_TID.X ;  /* 0x0000000000067919 */ /* 0x000e220000002100 */
[----:B------:R-:W0:Y:S01]  /*0020*/  LDCU UR8, c[0x0][0x360] ;  /* 0x00006c00ff0877ac */ /* 0x000e220008000800 */
[----:B------:R-:W0:Y:S01]  /*0030*/  S2R R7, SR_CTAID.X ;  /* 0x0000000000077919 */ /* 0x000e220000002500 */
[----:B------:R-:W1:Y:S01]  /*0040*/  LDCU UR4, c[0x0][0x390] ;  /* 0x00007200ff0477ac */ /* 0x000e620008000800 */
[----:B------:R-:W2:Y:S01]  /*0050*/  LDCU.64 UR6, c[0x0][0x358] ;  /* 0x00006b00ff0677ac */ /* 0x000ea20008000a00 */
[----:B0-----:R-:W-:-:S05]  /*0060*/  IMAD R5, R7, UR8, R6 ;  /* 0x0000000807057c24 */ /* 0x001fca000f8e0206 */
[----:B-1----:R-:W-:-:S13]  /*0070*/  ISETP.GE.AND P1, PT, R5, UR4, PT ;  /* 0x0000000405007c0c */ /* 0x002fda000bf26270 */
[----:B------:R-:W0:Y:S02]  /*0080*/  @!P1 LDC.64 R2, c[0x0][0x380] ;  /* 0x0000e000ff029b82 */ /* 0x000e240000000a00 */
[----:B0-----:R-:W-:-:S06]  /*0090*/  @!P1 IMAD.WIDE R2, R5, 0x4, R2 ;  /* 0x0000000405029825 */ /* 0x001fcc00078e0202 */
[----:B--2---:R-:W2:Y:S01]  /*00a0*/  @!P1 LDG.E R3, desc[UR6][R2.64] ;  /* 0x0000000602039981 */ /* 0x004ea2000c1e1900 */
[----:B------:R-:W0:Y:S01]  /*00b0*/  S2UR UR5, SR_CgaCtaId ;  /* 0x00000000000579c3 */ /* 0x000e220000008800 */
[----:B------:R-:W-:Y:S01]  /*00c0*/  IMAD.U32 R4, RZ, RZ, UR8 ;  /* 0x00000008ff047e24 */ /* 0x000fe2000f8e00ff */
[----:B------:R-:W-:Y:S01]  /*00d0*/  UMOV UR4, 0x400 ;  /* 0x0000040000047882 */ /* 0x000fe20000000000 */
[----:B------:R-:W-:-:S03]  /*00e0*/  ISETP.NE.AND P0, PT, R6, RZ, PT ;  /* 0x000000ff0600720c */ /* 0x000fc60003f05270 */
[----:B------:R-:W-:Y:S01]  /*00f0*/  ISETP.GE.U32.AND P2, PT, R4, 0x2, PT ;  /* 0x000000020400780c */ /* 0x000fe20003f46070 */
[----:B0-----:R-:W-:-:S06]  /*0100*/  ULEA UR4, UR5, UR4, 0x18 ;  /* 0x0000000405047291 */ /* 0x001fcc000f8ec0ff */
[----:B------:R-:W-:-:S05]  /*0110*/  LEA R0, R6, UR4, 0x2 ;  /* 0x0000000406007c11 */ /* 0x000fca000f8e10ff */
[----:B--2---:R0:W-:Y:S04]  /*0120*/  @!P1 STS [R0], R3 ;  /* 0x0000000300009388 */ /* 0x0041e80000000800 */
[----:B------:R0:W-:Y:S01]  /*0130*/  @P1 STS [R0], RZ ;  /* 0x000000ff00001388 */ /* 0x0001e20000000800 */
[----:B------:R-:W-:Y:S06]  /*0140*/  BAR.SYNC.DEFER_BLOCKING 0x0 ;  /* 0x0000000000007b1d */ /* 0x000fec0000010000 */
[----:B------:R-:W-:Y:S05]  /*0150*/  @!P2 BRA `(.L_x_0) ;  /* 0x00000000002ca947 */ /* 0x000fea0003800000 */
.L_x_1:
[----:B------:R-:W-:-:S04]  /*0160*/  SHF.R.U32.HI R5, RZ, 0x1, R4 ;  /* 0x00000001ff057819 */ /* 0x000fc80000011604 */
[----:B------:R-:W-:-:S13]  /*0170*/  ISETP.GE.U32.AND P1, PT, R6, R5, PT ;  /* 0x000000050600720c */ /* 0x000fda0003f26070 */
[----:B------:R-:W-:Y:S01]  /*0180*/  @!P1 IMAD R2, R5, 0x4, R0 ;  /* 0x0000000405029824 */ /* 0x000fe200078e0200 */
[----:B0-----:R-:W-:Y:S05]  /*0190*/  @!P1 LDS R3, [R0] ;  /* 0x0000000000039984 */ /* 0x001fea0000000800 */
[----:B------:R-:W0:Y:S02]  /*01a0*/  @!P1 LDS R2, [R2] ;  /* 0x0000000002029984 */ /* 0x000e240000000800 */
[----:B0-----:R-:W-:-:S05]  /*01b0*/  @!P1 IMAD.IADD R3, R2, 0x1, R3 ;  /* 0x0000000102039824 */ /* 0x001fca00078e0203 */
[----:B------:R1:W-:Y:S01]  /*01c0*/  @!P1 STS [R0], R3 ;  /* 0x0000000300009388 */ /* 0x0003e20000000800 */
[----:B------:R-:W-:Y:S01]  /*01d0*/  BAR.SYNC.DEFER_BLOCKING 0x0 ;  /* 0x0000000000007b1d */ /* 0x000fe20000010000 */
[----:B------:R-:W-:Y:S01]  /*01e0*/  ISETP.GT.U32.AND P1, PT, R4, 0x3, PT ;  /* 0x000000030400780c */ /* 0x000fe20003f24070 */
[----:B------:R-:W-:-:S12]  /*01f0*/  IMAD.MOV.U32 R4, RZ, RZ, R5 ;  /* 0x000000ffff047224 */ /* 0x000fd800078e0005 */
[----:B-1----:R-:W-:Y:S05]  /*0200*/  @P1 BRA `(.L_x_1) ;  /* 0xfffffffc00d41947 */ /* 0x002fea000383ffff */
.L_x_0:
[----:B------:R-:W-:Y:S05]  /*0210*/  @P0 EXIT ;  /* 0x000000000000094d */ /* 0x000fea0003800000 */
[----:B------:R-:W1:Y:S01]  /*0220*/  S2UR UR5, SR_CgaCtaId ;  /* 0x00000000000579c3 */ /* 0x000e620000008800 */
[----:B------:R-:W-:-:S07]  /*0230*/  UMOV UR4, 0x400 ;  /* 0x0000040000047882 */ /* 0x000fce0000000000 */
[----:B0-----:R-:W0:Y:S01]  /*0240*/  LDC.64 R2, c[0x0][0x388] ;  /* 0x0000e200ff027b82 */ /* 0x001e220000000a00 */
[----:B-1----:R-:W-:Y:S01]  /*0250*/  ULEA UR4, UR5, UR4, 0x18 ;  /* 0x0000000405047291 */ /* 0x002fe2000f8ec0ff */
[----:B0-----:R-:W-:-:S08]  /*0260*/  IMAD.WIDE.U32 R2, R7, 0x4, R2 ;  /* 0x0000000407027825 */ /* 0x001fd000078e0002 */
[----:B------:R-:W0:Y:S04]  /*0270*/  LDS R5, [UR4] ;  /* 0x00000004ff057984 */ /* 0x000e280008000800 */
[----:B0-----:R-:W-:Y:S01]  /*0280*/  STG.E desc[UR6][R2.64], R5 ;  /* 0x0000000502007986 */ /* 0x001fe2000c101906 */
[----:B------:R-:W-:Y:S05]  /*0290*/  EXIT ;  /* 0x000000000000794d */ /* 0x000fea0003800000 */
.L_x_2:
[----:B------:R-:W-:-:S00]  /*02a0*/  BRA `(.L_x_2) ;  /* 0xfffffffc00fc7947 */ /* 0x000fc0000383ffff */
[----:B------:R-:W-:-:S00]  /*02b0*/  NOP ;  /* 0x0000000000007918 */ /* 0x000fc00000000000 */
        /* <DEDUP_REMOVED lines=12> */
.L_x_8:


//--------------------- .text._Z17ReducSumGlobalMemPiS_i --------------------------
	.section	.text._Z17ReducSumGlobalMemPiS_i,"ax",@progbits
	.align	128
        .global         _Z17ReducSumGlobalMemPiS_i
        .type           _Z17ReducSumGlobalMemPiS_i,@function
        .size           _Z17ReducSumGlobalMemPiS_i,(.L_x_9 - _Z17ReducSumGlobalMemPiS_i)
        .other          _Z17ReducSumGlobalMemPiS_i,@"STO_CUDA_ENTRY STV_DEFAULT"
_Z17ReducSumGlobalMemPiS_i:
.text._Z17ReducSumGlobalMemPiS_i:
[----:B------:R-:W-:Y:S01]  /*0000*/  LDC R1, c[0x0][0x37c] ;  /* 0x0000df00ff017b82 */ /* 0x000fe20000000800 */
[----:B------:R-:W0:Y:S07]  /*0010*/  S2R R11, SR_CTAID.X ;  /* 0x00000000000b7919 */ /* 0x000e2e0000002500 */
[----:B------:R-:W1:Y:S01]  /*0020*/  LDC R6, c[0x0][0x360] ;  /* 0x0000d800ff067b82 */ /* 0x000e620000000800 */
[----:B------:R-:W2:Y:S01]  /*0030*/  LDCU UR6, c[0x0][0x390] ;  /* 0x00007200ff0677ac */ /* 0x000ea20008000800 */
[----:B------:R-:W3:Y:S01]  /*0040*/  S2R R8, SR_TID.X ;  /* 0x0000000000087919 */ /* 0x000ee20000002100 */
[----:B------:R-:W4:Y:S05]  /*0050*/  LDCU.64 UR4, c[0x0][0x358] ;  /* 0x00006b00ff0477ac */ /* 0x000f2a0008000a00 */
[----:B------:R-:W5:Y:S01]  /*0060*/  LDC.64 R2, c[0x0][0x380] ;  /* 0x0000e000ff027b82 */ /* 0x000f620000000a00 */
[C---:B-1----:R-:W-:Y:S01]  /*0070*/  ISETP.GE.U32.AND P0, PT, R6.reuse, 0x2, PT ;  /* 0x000000020600780c */ /* 0x042fe20003f06070 */
[----:B0-----:R-:W-:-:S02]  /*0080*/  IMAD R0, R6, R11, R6 ;  /* 0x0000000b06007224 */ /* 0x001fc400078e0206 */
[----:B---3--:R-:W-:-:S03]  /*0090*/  IMAD R7, R6, R11, R8 ;  /* 0x0000000b06077224 */ /* 0x008fc600078e0208 */
[----:B--2---:R-:W-:Y:S01]  /*00a0*/  VIMNMX.U32 R0, PT, PT, R0, UR6, PT ;  /* 0x0000000600007c48 */ /* 0x004fe2000bfe0000 */
[----:B-----5:R-:W-:-:S06]  /*00b0*/  IMAD.WIDE R2, R7, 0x4, R2 ;  /* 0x0000000407027825 */ /* 0x020fcc00078e0202 */
[----:B----4-:R-:W-:Y:S05]  /*00c0*/  @!P0 BRA `(.L_x_3) ;  /* 0x0000000000448947 */ /* 0x010fea0003800000 */
.L_x_6:
[----:B------:R-:W-:Y:S01]  /*00d0*/  SHF.R.U32.HI R13, RZ, 0x1, R6 ;  /* 0x00000001ff0d7819 */ /* 0x000fe20000011606 */
[----:B------:R-:W-:Y:S04]  /*00e0*/  BSSY.RECONVERGENT B0, `(.L_x_4) ;  /* 0x000000b000007945 */ /* 0x000fe80003800200 */
[----:B------:R-:W-:-:S05]  /*00f0*/  IMAD.IADD R5, R7, 0x1, R13 ;  /* 0x0000000107057824 */ /* 0x000fca00078e020d */
[----:B------:R-:W-:-:S04]  /*0100*/  ISETP.GE.AND P0, PT, R5, R0, PT ;  /* 0x000000000500720c */ /* 0x000fc80003f06270 */
[----:B------:R-:W-:-:S13]  /*0110*/  ISETP.GE.U32.OR P0, PT, R8, R13, P0 ;  /* 0x0000000d0800720c */ /* 0x000fda0000706470 */
[----:B0-----:R-:W-:Y:S05]  /*0120*/  @P0 BRA `(.L_x_5) ;  /* 0x0000000000180947 */ /* 0x001fea0003800000 */
[----:B------:R-:W-:Y:S01]  /*0130*/  LEA R4, P0, R13, R2, 0x2 ;  /* 0x000000020d047211 */ /* 0x000fe200078010ff */
[----:B------:R-:W2:Y:S04]  /*0140*/  LDG.E R9, desc[UR4][R2.64] ;  /* 0x0000000402097981 */ /* 0x000ea8000c1e1900 */
[----:B------:R-:W-:-:S05]  /*0150*/  IMAD.X R5, RZ, RZ, R3, P0 ;  /* 0x000000ffff057224 */ /* 0x000fca00000e0603 */
[----:B------:R-:W2:Y:S02]  /*0160*/  LDG.E R4, desc[UR4][R4.64] ;  /* 0x0000000404047981 */ /* 0x000ea4000c1e1900 */
[----:B--2---:R-:W-:-:S05]  /*0170*/  IMAD.IADD R9, R4, 0x1, R9 ;  /* 0x0000000104097824 */ /* 0x004fca00078e0209 */
[----:B------:R0:W-:Y:S02]  /*0180*/  STG.E desc[UR4][R2.64], R9 ;  /* 0x0000000902007986 */ /* 0x0001e4000c101904 */
.L_x_5:
[----:B------:R-:W-:Y:S05]  /*0190*/  BSYNC.RECONVERGENT B0 ;  /* 0x0000000000007941 */ /* 0x000fea0003800200 */
.L_x_4:
[----:B------:R-:W-:Y:S01]  /*01a0*/  BAR.SYNC.DEFER_BLOCKING 0x0 ;  /* 0x0000000000007b1d */ /* 0x000fe20000010000 */
[----:B------:R-:W-:Y:S01]  /*01b0*/  ISETP.GT.U32.AND P0, PT, R6, 0x3, PT ;  /* 0x000000030600780c */ /* 0x000fe20003f04070 */
[----:B------:R-:W-:-:S12]  /*01c0*/  IMAD.MOV.U32 R6, RZ, RZ, R13 ;  /* 0x000000ffff067224 */ /* 0x000fd800078e000d */
[----:B------:R-:W-:Y:S05]  /*01d0*/  @P0 BRA `(.L_x_6) ;  /* 0xfffffffc00bc0947 */ /* 0x000fea000383ffff */
.L_x_3:
[----:B------:R-:W-:-:S13]  /*01e0*/  ISETP.NE.AND P0, PT, R8, RZ, PT ;  /* 0x000000ff0800720c */ /* 0x000fda0003f05270 */
[----:B------:R-:W-:Y:S05]  /*01f0*/  @P0 EXIT ;  /* 0x000000000000094d */ /* 0x000fea0003800000 */
[----:B0-----:R-:W2:Y:S01]  /*0200*/  LDG.E R3, desc[UR4][R2.64] ;  /* 0x0000000402037981 */ /* 0x001ea2000c1e1900 */
[----:B------:R-:W0:Y:S02]  /*0210*/  LDC.64 R4, c[0x0][0x388] ;  /* 0x0000e200ff047b82 */ /* 0x000e240000000a00 */
[----:B0-----:R-:W-:-:S05]  /*0220*/  IMAD.WIDE.U32 R4, R11, 0x4, R4 ;  /* 0x000000040b047825 */ /* 0x001fca00078e0004 */
[----:B--2---:R-:W-:Y:S01]  /*0230*/  STG.E desc[UR4][R4.64], R3 ;  /* 0x0000000304007986 */ /* 0x004fe2000c101904 */
[----:B------:R-:W-:Y:S05]  /*0240*/  EXIT ;  /* 0x000000000000794d */ /* 0x000fea0003800000 */
.L_x_7:
        /* <DEDUP_REMOVED lines=11> */
.L_x_9:


//--------------------- .nv.shared._Z17ReducSumSharedMemPiS_i --------------------------
	.section	.nv.shared._Z17ReducSumSharedMemPiS_i,"aw",@nobits
	.sectionflags	@""
	.align	4
.nv.shared._Z17ReducSumSharedMemPiS_i:
	.zero		5120


//--------------------- .nv.shared.reserved.0     --------------------------
	.section	.nv.shared.reserved.0,"aw",@nobits
	.weak		__nv_reservedSMEM_offset_0_alias
	.size		__nv_reservedSMEM_offset_0_alias, 0, 64
	.other		__nv_reservedSMEM_offset_0_alias,@"STO_CUDA_RESERVED_SHARED STV_DEFAULT"
__nv_reservedSMEM_offset_0_alias:
	.zero		0
	.zero		64


//--------------------- .nv.constant0._Z17ReducSumSharedMemPiS_i --------------------------
	.section	.nv.constant0._Z17ReducSumSharedMemPiS_i,"a",@progbits
	.sectionflags	@""
	.align	4
.nv.constant0._Z17ReducSumSharedMemPiS_i:
	.zero		916


//--------------------- .nv.constant0._Z17ReducSumGlobalMemPiS_i --------------------------
	.section	.nv.constant0._Z17ReducSumGlobalMemPiS_i,"a",@progbits
	.sectionflags	@""
	.align	4
.nv.constant0._Z17ReducSumGlobalMemPiS_i:
	.zero		916


//--------------------- SYMBOLS --------------------------

	.type		.nv.reservedSmem.offset0,@object
	.size		.nv.reservedSmem.offset0,0x4
	.type		.nv.reservedSmem.cap,@object
	.size		.nv.reservedSmem.cap,0x4
